	.headerflags	@"EF_CUDA_TEXMODE_UNIFIED EF_CUDA_64BIT_ADDRESS EF_CUDA_ACCELERATORS EF_CUDA_SM90 EF_CUDA_VIRTUAL_SM(EF_CUDA_SM90)"
	.elftype	@"ET_EXEC"


//--------------------- .nv.info                  --------------------------
	.section	.nv.info,"",@"SHT_CUDA_INFO"
	.align	4


	//----- nvinfo : EIATTR_REGCOUNT
	.align		4
        /*0000*/ 	.byte	0x04, 0x2f
        /*0002*/ 	.short	(.L_1 - .L_0)
	.align		4
.L_0:
        /*0004*/ 	.word	index@(triton_red_fused_div_dot_mv_12)
        /*0008*/ 	.word	0x00000028


	//----- nvinfo : EIATTR_MIN_STACK_SIZE
	.align		4
.L_1:
        /*000c*/ 	.byte	0x04, 0x12
        /*000e*/ 	.short	(.L_3 - .L_2)
	.align		4
.L_2:
        /*0010*/ 	.word	index@(triton_red_fused_div_dot_mv_12)
        /*0014*/ 	.word	0x00000000


	//----- nvinfo : EIATTR_FRAME_SIZE
	.align		4
.L_3:
        /*0018*/ 	.byte	0x04, 0x11
        /*001a*/ 	.short	(.L_5 - .L_4)
	.align		4
.L_4:
        /*001c*/ 	.word	index@(triton_red_fused_div_dot_mv_12)
        /*0020*/ 	.word	0x00000000


	//----- nvinfo : EIATTR_MIN_STACK_SIZE
	.align		4
.L_5:
        /*0024*/ 	.byte	0x04, 0x12
        /*0026*/ 	.short	(.L_7 - .L_6)
	.align		4
.L_6:
        /*0028*/ 	.word	index@(triton_red_fused_div_dot_mv_12)
        /*002c*/ 	.word	0x00000000
.L_7:


//--------------------- .nv.info.triton_red_fused_div_dot_mv_12 --------------------------
	.section	.nv.info.triton_red_fused_div_dot_mv_12,"",@"SHT_CUDA_INFO"
	.sectionflags	@""
	.align	4


	//----- nvinfo : EIATTR_CUDA_API_VERSION
	.align		4
        /*0000*/ 	.byte	0x04, 0x37
        /*0002*/ 	.short	(.L_9 - .L_8)
.L_8:
        /*0004*/ 	.word	0x0000007c


	//----- nvinfo : EIATTR_KPARAM_INFO
	.align		4
.L_9:
        /*0008*/ 	.byte	0x04, 0x17
        /*000a*/ 	.short	(.L_11 - .L_10)
.L_10:
        /*000c*/ 	.word	0x00000000
        /*0010*/ 	.short	0x0005
        /*0012*/ 	.short	0x0028
        /*0014*/ 	.byte	0x00, 0xf0, 0x11, 0x00


	//----- nvinfo : EIATTR_KPARAM_INFO
	.align		4
.L_11:
        /*0018*/ 	.byte	0x04, 0x17
        /*001a*/ 	.short	(.L_13 - .L_12)
.L_12:
        /*001c*/ 	.word	0x00000000
        /*0020*/ 	.short	0x0004
        /*0022*/ 	.short	0x0020
        /*0024*/ 	.byte	0x00, 0xf4, 0x21, 0x00


	//----- nvinfo : EIATTR_KPARAM_INFO
	.align		4
.L_13:
        /*0028*/ 	.byte	0x04, 0x17
        /*002a*/ 	.short	(.L_15 - .L_14)
.L_14:
        /*002c*/ 	.word	0x00000000
        /*0030*/ 	.short	0x0003
        /*0032*/ 	.short	0x0018
        /*0034*/ 	.byte	0x00, 0xf4, 0x21, 0x00


	//----- nvinfo : EIATTR_KPARAM_INFO
	.align		4
.L_15:
        /*0038*/ 	.byte	0x04, 0x17
        /*003a*/ 	.short	(.L_17 - .L_16)
.L_16:
        /*003c*/ 	.word	0x00000000
        /*0040*/ 	.short	0x0002
        /*0042*/ 	.short	0x0010
        /*0044*/ 	.byte	0x00, 0xf4, 0x21, 0x00


	//----- nvinfo : EIATTR_KPARAM_INFO
	.align		4
.L_17:
        /*0048*/ 	.byte	0x04, 0x17
        /*004a*/ 	.short	(.L_19 - .L_18)
.L_18:
        /*004c*/ 	.word	0x00000000
        /*0050*/ 	.short	0x0001
        /*0052*/ 	.short	0x0008
        /*0054*/ 	.byte	0x00, 0xf4, 0x21, 0x00


	//----- nvinfo : EIATTR_KPARAM_INFO
	.align		4
.L_19:
        /*0058*/ 	.byte	0x04, 0x17
        /*005a*/ 	.short	(.L_21 - .L_20)
.L_20:
        /*005c*/ 	.word	0x00000000
        /*0060*/ 	.short	0x0000
        /*0062*/ 	.short	0x0000
        /*0064*/ 	.byte	0x00, 0xf4, 0x21, 0x00


	//----- nvinfo : EIATTR_SPARSE_MMA_MASK
	.align		4
.L_21:
        /*0068*/ 	.byte	0x03, 0x50
        /*006a*/ 	.short	0x0000


	//----- nvinfo : EIATTR_MAXREG_COUNT
	.align		4
        /*006c*/ 	.byte	0x03, 0x1b
        /*006e*/ 	.short	0x0080


	//----- nvinfo : EIATTR_COOP_GROUP_MASK_REGIDS
	.align		4
        /*0070*/ 	.byte	0x04, 0x29
        /*0072*/ 	.short	(.L_23 - .L_22)


	//   ....[0]....
.L_22:
        /*0074*/ 	.word	0xffffffff


	//   ....[1]....
        /*0078*/ 	.word	0xffffffff


	//   ....[2]....
        /*007c*/ 	.word	0xffffffff


	//   ....[3]....
        /*0080*/ 	.word	0xffffffff


	//   ....[4]....
        /*0084*/ 	.word	0xffffffff


	//   ....[5]....
        /*0088*/ 	.word	0xffffffff


	//   ....[6]....
        /*008c*/ 	.word	0xffffffff


	//   ....[7]....
        /*0090*/ 	.word	0xffffffff


	//   ....[8]....
        /*0094*/ 	.word	0xffffffff


	//----- nvinfo : EIATTR_COOP_GROUP_INSTR_OFFSETS
	.align		4
.L_23:
        /*0098*/ 	.byte	0x04, 0x28
        /*009a*/ 	.short	(.L_25 - .L_24)


	//   ....[0]....
.L_24:
        /*009c*/ 	.word	0x00000290


	//   ....[1]....
        /*00a0*/ 	.word	0x000002b0


	//   ....[2]....
        /*00a4*/ 	.word	0x000002d0


	//   ....[3]....
        /*00a8*/ 	.word	0x000002f0


	//   ....[4]....
        /*00ac*/ 	.word	0x00000310


	//   ....[5]....
        /*00b0*/ 	.word	0x00000390


	//   ....[6]....
        /*00b4*/ 	.word	0x000003b0


	//   ....[7]....
        /*00b8*/ 	.word	0x000003d0


	//   ....[8]....
        /*00bc*/ 	.word	0x00000400


	//----- nvinfo : EIATTR_EXIT_INSTR_OFFSETS
	.align		4
.L_25:
        /*00c0*/ 	.byte	0x04, 0x1c
        /*00c2*/ 	.short	(.L_27 - .L_26)


	//   ....[0]....
.L_26:
        /*00c4*/ 	.word	0x000008c0


	//----- nvinfo : EIATTR_REQNTID
	.align		4
.L_27:
        /*00c8*/ 	.byte	0x04, 0x10
        /*00ca*/ 	.short	(.L_29 - .L_28)
.L_28:
        /*00cc*/ 	.word	0x00000200
        /*00d0*/ 	.word	0x00000001
        /*00d4*/ 	.word	0x00000001


	//----- nvinfo : EIATTR_CBANK_PARAM_SIZE
	.align		4
.L_29:
        /*00d8*/ 	.byte	0x03, 0x19
        /*00da*/ 	.short	0x002c


	//----- nvinfo : EIATTR_PARAM_CBANK
	.align		4
        /*00dc*/ 	.byte	0x04, 0x0a
        /*00de*/ 	.short	(.L_31 - .L_30)
	.align		4
.L_30:
        /*00e0*/ 	.word	index@(.nv.constant0.triton_red_fused_div_dot_mv_12)
        /*00e4*/ 	.short	0x0210
        /*00e6*/ 	.short	0x002c


	//----- nvinfo : EIATTR_SW_WAR
	.align		4
.L_31:
        /*00e8*/ 	.byte	0x04, 0x36
        /*00ea*/ 	.short	(.L_33 - .L_32)
.L_32:
        /*00ec*/ 	.word	0x00000008
.L_33:


//--------------------- .nv.callgraph             --------------------------
	.section	.nv.callgraph,"",@"SHT_CUDA_CALLGRAPH"
	.align	4
	.sectionentsize	8
	.align		4
        /*0000*/ 	.word	0x00000000
	.align		4
        /*0004*/ 	.word	0xffffffff
	.align		4
        /*0008*/ 	.word	0x00000000
	.align		4
        /*000c*/ 	.word	0xfffffffe
	.align		4
        /*0010*/ 	.word	0x00000000
	.align		4
        /*0014*/ 	.word	0xfffffffd
	.align		4
        /*0018*/ 	.word	0x00000000
	.align		4
        /*001c*/ 	.word	0xfffffffc


//--------------------- .text.triton_red_fused_div_dot_mv_12 --------------------------
	.section	.text.triton_red_fused_div_dot_mv_12,"ax",@progbits
	.sectionflags	@"SHF_BARRIERS=1"
	.align	128
        .global         triton_red_fused_div_dot_mv_12
        .type           triton_red_fused_div_dot_mv_12,@function
        .size           triton_red_fused_div_dot_mv_12,(.L_x_1 - triton_red_fused_div_dot_mv_12)
        .other          triton_red_fused_div_dot_mv_12,@"STO_CUDA_ENTRY STV_DEFAULT"
triton_red_fused_div_dot_mv_12:
.text.triton_red_fused_div_dot_mv_12:
[----:B------:R-:W-:Y:S01]  /*0000*/  LDC R1, c[0x0][0x28] ;  /* 0x00000a00ff017b82 */ /* 0x000fe20000000800 */
[----:B------:R-:W1:Y:S07]  /*0010*/  S2R R0, SR_TID.X ;  /* 0x0000000000007919 */ /* 0x000e6e0000002100 */
[----:B------:R-:W2:Y:S01]  /*0020*/  LDC.64 R36, c[0x0][0x218] ;  /* 0x00008600ff247b82 */ /* 0x000ea20000000a00 */
[----:B------:R-:W-:-:S07]  /*0030*/  ULDC.64 UR6, c[0x0][0x208] ;  /* 0x0000820000067ab9 */ /* 0x000fce0000000a00 */
[----:B------:R-:W3:Y:S01]  /*0040*/  LDC.64 R12, c[0x0][0x220] ;  /* 0x00008800ff0c7b82 */ /* 0x000ee20000000a00 */
[----:B-1----:R-:W-:-:S04]  /*0050*/  SHF.L.U32 R3, R0, 0x2, RZ ;  /* 0x0000000200037819 */ /* 0x002fc800000006ff */
[----:B------:R-:W-:-:S05]  /*0060*/  LOP3.LUT R3, R3, 0x7fc, RZ, 0xc0, !PT ;  /* 0x000007fc03037812 */ /* 0x000fca00078ec0ff */
[----:B--2---:R-:W-:-:S04]  /*0070*/  IMAD.WIDE.U32 R36, R3, 0x4, R36 ;  /* 0x0000000403247825 */ /* 0x004fc800078e0024 */
[----:B---3--:R-:W-:Y:S01]  /*0080*/  IMAD.WIDE.U32 R12, R3, 0x4, R12 ;  /* 0x00000004030c7825 */ /* 0x008fe200078e000c */
[----:B------:R-:W2:Y:S04]  /*0090*/  LDG.E.EL.128 R32, desc[UR6][R36.64] ;  /* 0x0000000624207981 */ /* 0x000ea8000c2e1d00 */
[----:B------:R-:W2:Y:S04]  /*00a0*/  LDG.E.EF.128 R28, desc[UR6][R12.64] ;  /* 0x000000060c1c7981 */ /* 0x000ea8000c0e1d00 */
[----:B------:R-:W3:Y:S04]  /*00b0*/  LDG.E.EL.128 R20, desc[UR6][R36.64+0x2000] ;  /* 0x0020000624147981 */ /* 0x000ee8000c2e1d00 */
[----:B------:R-:W3:Y:S04]  /*00c0*/  LDG.E.EF.128 R24, desc[UR6][R12.64+0x2000] ;  /* 0x002000060c187981 */ /* 0x000ee8000c0e1d00 */
[----:B------:R-:W4:Y:S01]  /*00d0*/  LDG.E.EF.128 R8, desc[UR6][R12.64+0x4000] ;  /* 0x004000060c087981 */ /* 0x000f22000c0e1d00 */
[----:B--2---:R-:W-:Y:S01]  /*00e0*/  FFMA R4, R33, R29, RZ ;  /* 0x0000001d21047223 */ /* 0x004fe200000000ff */
[----:B------:R-:W-:Y:S01]  /*00f0*/  FFMA R15, R32, R28, RZ ;  /* 0x0000001c200f7223 */ /* 0x000fe200000000ff */
[----:B------:R-:W-:-:S02]  /*0100*/  FFMA R17, R34, R30, RZ ;  /* 0x0000001e22117223 */ /* 0x000fc400000000ff */
[----:B---3--:R-:W-:Y:S02]  /*0110*/  FFMA R28, R21, R25, R4 ;  /* 0x00000019151c7223 */ /* 0x008fe40000000004 */
[----:B------:R-:W4:Y:S01]  /*0120*/  LDG.E.EL.128 R4, desc[UR6][R36.64+0x4000] ;  /* 0x0040000624047981 */ /* 0x000f22000c2e1d00 */
[----:B------:R-:W-:Y:S01]  /*0130*/  FFMA R21, R20, R24, R15 ;  /* 0x0000001814157223 */ /* 0x000fe2000000000f */
[----:B------:R-:W-:Y:S02]  /*0140*/  FFMA R25, R22, R26, R17 ;  /* 0x0000001a16197223 */ /* 0x000fe40000000011 */
[----:B------:R-:W2:Y:S04]  /*0150*/  LDG.E.EF.128 R12, desc[UR6][R12.64+0x6000] ;  /* 0x006000060c0c7981 */ /* 0x000ea8000c0e1d00 */
[----:B------:R-:W2:Y:S01]  /*0160*/  LDG.E.EL.128 R16, desc[UR6][R36.64+0x6000] ;  /* 0x0060000624107981 */ /* 0x000ea2000c2e1d00 */
[----:B------:R-:W-:-:S04]  /*0170*/  FFMA R20, R35, R31, RZ ;  /* 0x0000001f23147223 */ /* 0x000fc800000000ff */
[----:B------:R-:W-:Y:S01]  /*0180*/  FFMA R20, R23, R27, R20 ;  /* 0x0000001b17147223 */ /* 0x000fe20000000014 */
[----:B------:R-:W1:Y:S01]  /*0190*/  S2UR UR5, SR_CgaCtaId ;  /* 0x00000000000579c3 */ /* 0x000e620000008800 */
[C---:B------:R-:W-:Y:S01]  /*01a0*/  LOP3.LUT P0, RZ, R0.reuse, 0x1f, RZ, 0xc0, !PT ;  /* 0x0000001f00ff7812 */ /* 0x040fe2000780c0ff */
[----:B------:R-:W-:Y:S01]  /*01b0*/  UMOV UR4, 0x400 ;  /* 0x0000040000047882 */ /* 0x000fe20000000000 */
[----:B------:R-:W-:Y:S01]  /*01c0*/  ISETP.GE.AND P1, PT, R0, 0x10, PT ;  /* 0x000000100000780c */ /* 0x000fe20003f26270 */
[----:B-1----:R-:W-:Y:S01]  /*01d0*/  UPRMT UR4, UR5, 0x654, UR4 ;  /* 0x0000065405047896 */ /* 0x002fe20008000004 */
[----:B----4-:R-:W-:Y:S01]  /*01e0*/  FFMA R28, R5, R9, R28 ;  /* 0x00000009051c7223 */ /* 0x010fe2000000001c */
[----:B------:R-:W-:Y:S01]  /*01f0*/  FFMA R21, R4, R8, R21 ;  /* 0x0000000804157223 */ /* 0x000fe20000000015 */
[----:B------:R-:W-:Y:S01]  /*0200*/  FFMA R25, R6, R10, R25 ;  /* 0x0000000a06197223 */ /* 0x000fe20000000019 */
[----:B------:R-:W-:Y:S01]  /*0210*/  FFMA R20, R7, R11, R20 ;  /* 0x0000000b07147223 */ /* 0x000fe20000000014 */
[----:B--2---:R-:W-:Y:S01]  /*0220*/  FFMA R17, R17, R13, R28 ;  /* 0x0000000d11117223 */ /* 0x004fe2000000001c */
[----:B------:R-:W-:Y:S01]  /*0230*/  FFMA R16, R16, R12, R21 ;  /* 0x0000000c10107223 */ /* 0x000fe20000000015 */
[----:B------:R-:W-:-:S03]  /*0240*/  FFMA R14, R18, R14, R25 ;  /* 0x0000000e120e7223 */ /* 0x000fc60000000019 */
[----:B------:R-:W-:Y:S01]  /*0250*/  FADD R17, R17, R16 ;  /* 0x0000001011117221 */ /* 0x000fe20000000000 */
[----:B------:R-:W-:-:S03]  /*0260*/  FFMA R15, R19, R15, R20 ;  /* 0x0000000f130f7223 */ /* 0x000fc60000000014 */
[----:B------:R-:W-:-:S04]  /*0270*/  FADD R14, R14, R17 ;  /* 0x000000110e0e7221 */ /* 0x000fc80000000000 */
[----:B------:R-:W-:-:S05]  /*0280*/  FADD R14, R15, R14 ;  /* 0x0000000e0f0e7221 */ /* 0x000fca0000000000 */
[----:B------:R-:W1:Y:S02]  /*0290*/  SHFL.BFLY PT, R5, R14, 0x10, 0x1f ;  /* 0x0e001f000e057f89 */ /* 0x000e6400000e0000 */
[----:B-1----:R-:W-:-:S05]  /*02a0*/  FADD R5, R14, R5 ;  /* 0x000000050e057221 */ /* 0x002fca0000000000 */
[----:B------:R-:W1:Y:S02]  /*02b0*/  SHFL.BFLY PT, R4, R5, 0x8, 0x1f ;  /* 0x0d001f0005047f89 */ /* 0x000e6400000e0000 */
[----:B-1----:R-:W-:-:S05]  /*02c0*/  FADD R4, R5, R4 ;  /* 0x0000000405047221 */ /* 0x002fca0000000000 */
[----:B------:R-:W1:Y:S02]  /*02d0*/  SHFL.BFLY PT, R7, R4, 0x4, 0x1f ;  /* 0x0c801f0004077f89 */ /* 0x000e6400000e0000 */
[----:B-1----:R-:W-:-:S05]  /*02e0*/  FADD R7, R4, R7 ;  /* 0x0000000704077221 */ /* 0x002fca0000000000 */
[----:B------:R-:W1:Y:S02]  /*02f0*/  SHFL.BFLY PT, R6, R7, 0x2, 0x1f ;  /* 0x0c401f0007067f89 */ /* 0x000e6400000e0000 */
[----:B-1----:R-:W-:-:S05]  /*0300*/  FADD R6, R7, R6 ;  /* 0x0000000607067221 */ /* 0x002fca0000000000 */
[----:B------:R-:W1:Y:S01]  /*0310*/  SHFL.BFLY PT, R9, R6, 0x1, 0x1f ;  /* 0x0c201f0006097f89 */ /* 0x000e6200000e0000 */
[----:B------:R-:W-:-:S04]  /*0320*/  SHF.R.U32.HI R5, RZ, 0x3, R0 ;  /* 0x00000003ff057819 */ /* 0x000fc80000011600 */
[----:B------:R-:W-:Y:S01]  /*0330*/  LOP3.LUT R5, R5, 0x3c, RZ, 0xc0, !PT ;  /* 0x0000003c05057812 */ /* 0x000fe200078ec0ff */
[----:B-1----:R-:W-:-:S05]  /*0340*/  FADD R4, R6, R9 ;  /* 0x0000000906047221 */ /* 0x002fca0000000000 */
[----:B------:R-:W-:Y:S01]  /*0350*/  @!P0 STS [R5+UR4], R4 ;  /* 0x0000000405008988 */ /* 0x000fe20008000804 */
[----:B------:R-:W-:Y:S01]  /*0360*/  SHF.L.U32 R14, R0, 0x2, RZ ;  /* 0x00000002000e7819 */ /* 0x000fe200000006ff */
[----:B------:R-:W-:Y:S06]  /*0370*/  BAR.SYNC.DEFER_BLOCKING 0x0 ;  /* 0x0000000000007b1d */ /* 0x000fec0000010000 */
[----:B------:R-:W1:Y:S04]  /*0380*/  @!P1 LDS R2, [R14+UR4] ;  /* 0x000000040e029984 */ /* 0x000e680008000800 */
[----:B-1----:R-:W1:Y:S02]  /*0390*/  SHFL.BFLY PT, R7, R2, 0x8, 0x1f ;  /* 0x0d001f0002077f89 */ /* 0x002e6400000e0000 */
[----:B-1----:R-:W-:-:S05]  /*03a0*/  FADD R7, R2, R7 ;  /* 0x0000000702077221 */ /* 0x002fca0000000000 */
[----:B------:R-:W1:Y:S02]  /*03b0*/  SHFL.BFLY PT, R6, R7, 0x4, 0x1f ;  /* 0x0c801f0007067f89 */ /* 0x000e6400000e0000 */
[----:B-1----:R-:W-:-:S05]  /*03c0*/  FADD R6, R7, R6 ;  /* 0x0000000607067221 */ /* 0x002fca0000000000 */
[----:B------:R-:W1:Y:S01]  /*03d0*/  SHFL.BFLY PT, R9, R6, 0x2, 0x1f ;  /* 0x0c401f0006097f89 */ /* 0x000e6200000e0000 */
[----:B------:R-:W-:Y:S01]  /*03e0*/  LOP3.LUT P0, RZ, R0, 0xf, RZ, 0xc0, !PT ;  /* 0x0000000f00ff7812 */ /* 0x000fe2000780c0ff */
[----:B-1----:R-:W-:-:S05]  /*03f0*/  FADD R12, R6, R9 ;  /* 0x00000009060c7221 */ /* 0x002fca0000000000 */
[----:B------:R-:W1:Y:S01]  /*0400*/  SHFL.BFLY PT, R11, R12, 0x1, 0x1f ;  /* 0x0c201f000c0b7f89 */ /* 0x000e6200000e0000 */
[----:B------:R-:W-:Y:S01]  /*0410*/  ISETP.LT.AND P0, PT, R0, 0x10, !P0 ;  /* 0x000000100000780c */ /* 0x000fe20004701270 */
[----:B------:R-:W2:Y:S01]  /*0420*/  LDC.64 R8, c[0x0][0x228] ;  /* 0x00008a00ff087b82 */ /* 0x000ea20000000a00 */
[----:B-1----:R-:W-:-:S11]  /*0430*/  FADD R13, R12, R11 ;  /* 0x0000000b0c0d7221 */ /* 0x002fd60000000000 */
[----:B------:R1:W-:Y:S01]  /*0440*/  @P0 STS [R14+UR4], R13 ;  /* 0x0000000d0e000988 */ /* 0x0003e20008000804 */
[----:B------:R-:W-:Y:S08]  /*0450*/  BAR.SYNC.DEFER_BLOCKING 0x0 ;  /* 0x0000000000007b1d */ /* 0x000ff00000010000 */
[----:B-1----:R-:W1:Y:S01]  /*0460*/  LDC.64 R12, c[0x0][0x230] ;  /* 0x00008c00ff0c7b82 */ /* 0x002e620000000a00 */
[----:B--2---:R-:W2:Y:S04]  /*0470*/  LDG.E R9, desc[UR6][R8.64] ;  /* 0x0000000608097981 */ /* 0x004ea8000c1e1900 */
[----:B------:R-:W2:Y:S03]  /*0480*/  LDS R2, [UR4] ;  /* 0x00000004ff027984 */ /* 0x000ea60008000800 */
[----:B------:R-:W-:Y:S01]  /*0490*/  BAR.SYNC.DEFER_BLOCKING 0x0 ;  /* 0x0000000000007b1d */ /* 0x000fe20000010000 */
[----:B------:R-:W-:-:S13]  /*04a0*/  LOP3.LUT P0, RZ, R0, 0x1ff, RZ, 0xc0, !PT ;  /* 0x000001ff00ff7812 */ /* 0x000fda000780c0ff */
[----:B------:R-:W3:Y:S01]  /*04b0*/  @!P0 LDC.64 R10, c[0x0][0x210] ;  /* 0x00008400ff0a8b82 */ /* 0x000ee20000000a00 */
[----:B--2---:R-:W-:-:S05]  /*04c0*/  FMUL R15, R2, R9 ;  /* 0x00000009020f7220 */ /* 0x004fca0000400000 */
[----:B---3--:R2:W-:Y:S04]  /*04d0*/  @!P0 STG.E desc[UR6][R10.64], R15 ;  /* 0x0000000f0a008986 */ /* 0x0085e8000c101906 */
[----:B------:R-:W3:Y:S01]  /*04e0*/  LDG.E.EF.128 R4, desc[UR6][R36.64] ;  /* 0x0000000624047981 */ /* 0x000ee2000c0e1d00 */
[C---:B------:R-:W-:Y:S02]  /*04f0*/  FSETP.GT.AND P0, PT, |R15|.reuse, 8.50705917302346158658e+37, PT ;  /* 0x7e8000000f00780b */ /* 0x040fe40003f04200 */
[----:B------:R-:W-:-:S11]  /*0500*/  FSETP.GEU.AND P1, PT, |R15|, 1.175494350822287508e-38, PT ;  /* 0x008000000f00780b */ /* 0x000fd60003f2e200 */
[----:B--2---:R-:W-:-:S04]  /*0510*/  @P0 FMUL R15, R15, 0.25 ;  /* 0x3e8000000f0f0820 */ /* 0x004fc80000400000 */
[----:B------:R-:W-:-:S04]  /*0520*/  @!P1 FMUL R15, R15, 16777216 ;  /* 0x4b8000000f0f9820 */ /* 0x000fc80000400000 */
[----:B------:R-:W2:Y:S01]  /*0530*/  MUFU.RCP R0, R15 ;  /* 0x0000000f00007308 */ /* 0x000ea20000001000 */
[----:B-1----:R-:W-:-:S04]  /*0540*/  IMAD.WIDE.U32 R2, R3, 0x4, R12 ;  /* 0x0000000403027825 */ /* 0x002fc800078e000c */
[----:B---3--:R-:W-:Y:S01]  /*0550*/  @P0 FMUL R4, R4, 0.25 ;  /* 0x3e80000004040820 */ /* 0x008fe20000400000 */
[----:B------:R-:W-:Y:S01]  /*0560*/  @P0 FMUL R5, R5, 0.25 ;  /* 0x3e80000005050820 */ /* 0x000fe20000400000 */
[----:B------:R-:W-:Y:S01]  /*0570*/  @P0 FMUL R6, R6, 0.25 ;  /* 0x3e80000006060820 */ /* 0x000fe20000400000 */
[----:B------:R-:W-:Y:S01]  /*0580*/  @P0 FMUL R7, R7, 0.25 ;  /* 0x3e80000007070820 */ /* 0x000fe20000400000 */
[----:B------:R-:W-:Y:S01]  /*0590*/  @!P1 FMUL R4, R4, 16777216 ;  /* 0x4b80000004049820 */ /* 0x000fe20000400000 */
[----:B------:R-:W-:Y:S01]  /*05a0*/  @!P1 FMUL R5, R5, 16777216 ;  /* 0x4b80000005059820 */ /* 0x000fe20000400000 */
[----:B------:R-:W-:Y:S01]  /*05b0*/  @!P1 FMUL R6, R6, 16777216 ;  /* 0x4b80000006069820 */ /* 0x000fe20000400000 */
[----:B------:R-:W-:Y:S01]  /*05c0*/  @!P1 FMUL R7, R7, 16777216 ;  /* 0x4b80000007079820 */ /* 0x000fe20000400000 */
[C---:B--2---:R-:W-:Y:S01]  /*05d0*/  FMUL R4, R0.reuse, R4 ;  /* 0x0000000400047220 */ /* 0x044fe20000400000 */
[C---:B------:R-:W-:Y:S01]  /*05e0*/  FMUL R5, R0.reuse, R5 ;  /* 0x0000000500057220 */ /* 0x040fe20000400000 */
[C---:B------:R-:W-:Y:S01]  /*05f0*/  FMUL R6, R0.reuse, R6 ;  /* 0x0000000600067220 */ /* 0x040fe20000400000 */
[----:B------:R-:W-:-:S05]  /*0600*/  FMUL R7, R0, R7 ;  /* 0x0000000700077220 */ /* 0x000fca0000400000 */
[----:B------:R1:W-:Y:S04]  /*0610*/  STG.E.128 desc[UR6][R2.64], R4 ;  /* 0x0000000402007986 */ /* 0x0003e8000c101d06 */
[----:B------:R-:W2:Y:S02]  /*0620*/  LDG.E.EF.128 R8, desc[UR6][R36.64+0x2000] ;  /* 0x0020000624087981 */ /* 0x000ea4000c0e1d00 */
[----:B--2---:R-:W-:Y:S01]  /*0630*/  @P0 FMUL R8, R8, 0.25 ;  /* 0x3e80000008080820 */ /* 0x004fe20000400000 */
[----:B------:R-:W-:Y:S01]  /*0640*/  @P0 FMUL R9, R9, 0.25 ;  /* 0x3e80000009090820 */ /* 0x000fe20000400000 */
[----:B------:R-:W-:Y:S01]  /*0650*/  @P0 FMUL R10, R10, 0.25 ;  /* 0x3e8000000a0a0820 */ /* 0x000fe20000400000 */
[----:B------:R-:W-:Y:S01]  /*0660*/  @P0 FMUL R11, R11, 0.25 ;  /* 0x3e8000000b0b0820 */ /* 0x000fe20000400000 */
[----:B------:R-:W-:Y:S01]  /*0670*/  @!P1 FMUL R8, R8, 16777216 ;  /* 0x4b80000008089820 */ /* 0x000fe20000400000 */
[----:B------:R-:W-:Y:S01]  /*0680*/  @!P1 FMUL R9, R9, 16777216 ;  /* 0x4b80000009099820 */ /* 0x000fe20000400000 */
[----:B------:R-:W-:Y:S01]  /*0690*/  @!P1 FMUL R10, R10, 16777216 ;  /* 0x4b8000000a0a9820 */ /* 0x000fe20000400000 */
[----:B------:R-:W-:Y:S01]  /*06a0*/  @!P1 FMUL R11, R11, 16777216 ;  /* 0x4b8000000b0b9820 */ /* 0x000fe20000400000 */
[C---:B------:R-:W-:Y:S01]  /*06b0*/  FMUL R8, R0.reuse, R8 ;  /* 0x0000000800087220 */ /* 0x040fe20000400000 */
[C---:B------:R-:W-:Y:S01]  /*06c0*/  FMUL R9, R0.reuse, R9 ;  /* 0x0000000900097220 */ /* 0x040fe20000400000 */
[C---:B------:R-:W-:Y:S01]  /*06d0*/  FMUL R10, R0.reuse, R10 ;  /* 0x0000000a000a7220 */ /* 0x040fe20000400000 */
[----:B------:R-:W-:-:S05]  /*06e0*/  FMUL R11, R0, R11 ;  /* 0x0000000b000b7220 */ /* 0x000fca0000400000 */
[----:B------:R2:W-:Y:S04]  /*06f0*/  STG.E.128 desc[UR6][R2.64+0x2000], R8 ;  /* 0x0020000802007986 */ /* 0x0005e8000c101d06 */
[----:B-1----:R-:W3:Y:S02]  /*0700*/  LDG.E.EF.128 R4, desc[UR6][R36.64+0x4000] ;  /* 0x0040000624047981 */ /* 0x002ee4000c0e1d00 */
        /* <DEDUP_REMOVED lines=12> */
[----:B------:R-:W-:Y:S04]  /*07d0*/  STG.E.128 desc[UR6][R2.64+0x4000], R4 ;  /* 0x0040000402007986 */ /* 0x000fe8000c101d06 */
[----:B--2---:R-:W2:Y:S02]  /*07e0*/  LDG.E.EF.128 R8, desc[UR6][R36.64+0x6000] ;  /* 0x0060000624087981 */ /* 0x004ea4000c0e1d00 */
        /* <DEDUP_REMOVED lines=12> */
[----:B------:R-:W-:Y:S01]  /*08b0*/  STG.E.128 desc[UR6][R2.64+0x6000], R8 ;  /* 0x0060000802007986 */ /* 0x000fe2000c101d06 */
[----:B------:R-:W-:Y:S05]  /*08c0*/  EXIT ;  /* 0x000000000000794d */ /* 0x000fea0003800000 */
.L_x_0:
[----:B------:R-:W-:-:S00]  /*08d0*/  BRA `(.L_x_0) ;  /* 0xfffffffc00fc7947 */ /* 0x000fc0000383ffff */
[----:B------:R-:W-:-:S00]  /*08e0*/  NOP ;  /* 0x0000000000007918 */ /* 0x000fc00000000000 */
        /* <DEDUP_REMOVED lines=9> */
.L_x_1:


//--------------------- .nv.shared.triton_red_fused_div_dot_mv_12 --------------------------
	.section	.nv.shared.triton_red_fused_div_dot_mv_12,"aw",@nobits
	.sectionflags	@""
	.align	16
	.zero		1024


//--------------------- .nv.constant0.triton_red_fused_div_dot_mv_12 --------------------------
	.section	.nv.constant0.triton_red_fused_div_dot_mv_12,"a",@progbits
	.sectionflags	@""
	.align	4
.nv.constant0.triton_red_fused_div_dot_mv_12:
	.zero		572
